//
// Generated by NVIDIA NVVM Compiler
//
// Compiler Build ID: CL-36424714
// Cuda compilation tools, release 13.0, V13.0.88
// Based on NVVM 20.0.0
//

.version 9.0
.target sm_100
.address_size 64

	// .globl	_Z6assignPi

.visible .entry _Z6assignPi(
	.param .u64 .ptr .align 1 _Z6assignPi_param_0
)
{
	.reg .b32 	%r<2>;
	.reg .b64 	%rd<5>;

	ld.param.u64 	%rd1, [_Z6assignPi_param_0];
	cvta.to.global.u64 	%rd2, %rd1;
	mov.u32 	%r1, %tid.x;
	mul.wide.u32 	%rd3, %r1, 4;
	add.s64 	%rd4, %rd2, %rd3;
	st.global.u32 	[%rd4], %r1;
	ret;

}


// ===== COMPILED SASS (sm_100) =====

	.target	sm_100

	.elftype	@"ET_EXEC"


//--------------------- .note.nv.tkinfo           --------------------------
	.section	.note.nv.tkinfo,"",@"SHT_NOTE"
	.sectionflags	@"SHF_NOTE_NV_TKINFO"
	.tkinfo
        /*0018*/ 	.word	0x00000002
        /*0030*/ 	.string	""
        /*0030*/ 	.string	"ptxas"
        /*0030*/ 	.string	"Cuda compilation tools, release 13.0, V13.0.88"
        /*0030*/ 	.string	"Build cuda_13.0.r13.0/compiler.36424714_0"
        /*0030*/ 	.string	"-arch sm_100 -m 64 "



//--------------------- .note.nv.cuinfo           --------------------------
	.section	.note.nv.cuinfo,"",@"SHT_NOTE"
	.sectionflags	@"SHF_NOTE_NV_CUINFO"
        /*0018*/ 	.short	0x0002
        /*001a*/ 	.short	0x0064
        /*001c*/ 	.short	0x0082
	.zero		2


//--------------------- .nv.info                  --------------------------
	.section	.nv.info,"",@"SHT_CUDA_INFO"
	.align	4


	//----- nvinfo : EIATTR_REGCOUNT
	.align		4
        /*0000*/ 	.byte	0x04, 0x2f
        /*0002*/ 	.short	(.L_1 - .L_0)
	.align		4
.L_0:
        /*0004*/ 	.word	index@(_Z6assignPi)
        /*0008*/ 	.word	0x00000008


	//----- nvinfo : EIATTR_FRAME_SIZE
	.align		4
.L_1:
        /*000c*/ 	.byte	0x04, 0x11
        /*000e*/ 	.short	(.L_3 - .L_2)
	.align		4
.L_2:
        /*0010*/ 	.word	index@(_Z6assignPi)
        /*0014*/ 	.word	0x00000000


	//----- nvinfo : EIATTR_MIN_STACK_SIZE
	.align		4
.L_3:
        /*0018*/ 	.byte	0x04, 0x12
        /*001a*/ 	.short	(.L_5 - .L_4)
	.align		4
.L_4:
        /*001c*/ 	.word	index@(_Z6assignPi)
        /*0020*/ 	.word	0x00000000
.L_5:


//--------------------- .nv.compat                --------------------------
	.section	.nv.compat,"",@"SHT_CUDA_COMPAT_INFO"
	.align	4
        /*0000*/ 	.byte	0x02, 0x09, 0x00, 0x00, 0x02, 0x02, 0x01, 0x00, 0x02, 0x05, 0x05, 0x00, 0x03, 0x07, 0x01, 0x01
        /*0010*/ 	.byte	0x02, 0x03, 0x00, 0x00, 0x02, 0x06, 0x01, 0x00, 0x04, 0x0b, 0x08, 0x00, 0x09, 0x00, 0x00, 0x00
        /*0020*/ 	.byte	0x00, 0x00, 0x00, 0x00


//--------------------- .nv.info._Z6assignPi      --------------------------
	.section	.nv.info._Z6assignPi,"",@"SHT_CUDA_INFO"
	.sectionflags	@""
	.align	4


	//----- nvinfo : EIATTR_CUDA_API_VERSION
	.align		4
        /*0000*/ 	.byte	0x04, 0x37
        /*0002*/ 	.short	(.L_7 - .L_6)
.L_6:
        /*0004*/ 	.word	0x00000082


	//----- nvinfo : EIATTR_KPARAM_INFO
	.align		4
.L_7:
        /*0008*/ 	.byte	0x04, 0x17
        /*000a*/ 	.short	(.L_9 - .L_8)
.L_8:
        /*000c*/ 	.word	0x00000000
        /*0010*/ 	.short	0x0000
        /*0012*/ 	.short	0x0000
        /*0014*/ 	.byte	0x00, 0xf5, 0x21, 0x00


	//----- nvinfo : EIATTR_SPARSE_MMA_MASK
	.align		4
.L_9:
        /*0018*/ 	.byte	0x03, 0x50
        /*001a*/ 	.short	0x0000


	//----- nvinfo : EIATTR_MAXREG_COUNT
	.align		4
        /*001c*/ 	.byte	0x03, 0x1b
        /*001e*/ 	.short	0x00ff


	//----- nvinfo : EIATTR_MERCURY_ISA_VERSION
	.align		4
        /*0020*/ 	.byte	0x03, 0x5f
        /*0022*/ 	.short	0x0101


	//----- nvinfo : EIATTR_VRC_CTA_INIT_COUNT
	.align		4
        /*0024*/ 	.byte	0x02, 0x4a
	.zero		1
	.zero		1


	//----- nvinfo : EIATTR_EXIT_INSTR_OFFSETS
	.align		4
        /*0028*/ 	.byte	0x04, 0x1c
        /*002a*/ 	.short	(.L_11 - .L_10)


	//   ....[0]....
.L_10:
        /*002c*/ 	.word	0x00000060


	//----- nvinfo : EIATTR_CBANK_PARAM_SIZE
	.align		4
.L_11:
        /*0030*/ 	.byte	0x03, 0x19
        /*0032*/ 	.short	0x0008


	//----- nvinfo : EIATTR_PARAM_CBANK
	.align		4
        /*0034*/ 	.byte	0x04, 0x0a
        /*0036*/ 	.short	(.L_13 - .L_12)
	.align		4
.L_12:
        /*0038*/ 	.word	index@(.nv.constant0._Z6assignPi)
        /*003c*/ 	.short	0x0380
        /*003e*/ 	.short	0x0008


	//----- nvinfo : EIATTR_SW_WAR
	.align		4
.L_13:
        /*0040*/ 	.byte	0x04, 0x36
        /*0042*/ 	.short	(.L_15 - .L_14)
.L_14:
        /*0044*/ 	.word	0x00000008
.L_15:


//--------------------- .nv.callgraph             --------------------------
	.section	.nv.callgraph,"",@"SHT_CUDA_CALLGRAPH"
	.align	4
	.sectionentsize	8
	.align		4
        /*0000*/ 	.word	0x00000000
	.align		4
        /*0004*/ 	.word	0xffffffff
	.align		4
        /*0008*/ 	.word	0x00000000
	.align		4
        /*000c*/ 	.word	0xfffffffe
	.align		4
        /*0010*/ 	.word	0x00000000
	.align		4
        /*0014*/ 	.word	0xfffffffd
	.align		4
        /*0018*/ 	.word	0x00000000
	.align		4
        /*001c*/ 	.word	0xfffffffc


//--------------------- .text._Z6assignPi         --------------------------
	.section	.text._Z6assignPi,"ax",@progbits
	.align	128
        .global         _Z6assignPi
        .type           _Z6assignPi,@function
        .size           _Z6assignPi,(.L_x_1 - _Z6assignPi)
        .other          _Z6assignPi,@"STO_CUDA_ENTRY STV_DEFAULT"
_Z6assignPi:
.text._Z6assignPi:
[----:B------:R-:W-:Y:S01]  /*0000*/  LDC R1, c[0x0][0x37c] ;  /* 0x0000df00ff017b82 */ /* 0x000fe20000000800 */
[----:B------:R-:W0:Y:S07]  /*0010*/  S2R R5, SR_TID.X ;  /* 0x0000000000057919 */ /* 0x000e2e0000002100 */
[----:B------:R-:W0:Y:S01]  /*0020*/  LDC.64 R2, c[0x0][0x380] ;  /* 0x0000e000ff027b82 */ /* 0x000e220000000a00 */
[----:B------:R-:W1:Y:S01]  /*0030*/  LDCU.64 UR4, c[0x0][0x358] ;  /* 0x00006b00ff0477ac */ /* 0x000e620008000a00 */
[----:B0-----:R-:W-:-:S05]  /*0040*/  IMAD.WIDE.U32 R2, R5, 0x4, R2 ;  /* 0x0000000405027825 */ /* 0x001fca00078e0002 */
[----:B-1----:R-:W-:Y:S01]  /*0050*/  STG.E desc[UR4][R2.64], R5 ;  /* 0x0000000502007986 */ /* 0x002fe2000c101904 */
[----:B------:R-:W-:Y:S05]  /*0060*/  EXIT ;  /* 0x000000000000794d */ /* 0x000fea0003800000 */
.L_x_0:
[----:B------:R-:W-:-:S00]  /*0070*/  BRA `(.L_x_0) ;  /* 0xfffffffc00fc7947 */ /* 0x000fc0000383ffff */
[----:B------:R-:W-:-:S00]  /*0080*/  NOP ;  /* 0x0000000000007918 */ /* 0x000fc00000000000 */
[----:B------:R-:W-:-:S00]  /*0090*/  NOP ;  /* 0x0000000000007918 */ /* 0x000fc00000000000 */
[----:B------:R-:W-:-:S00]  /*00a0*/  NOP ;  /* 0x0000000000007918 */ /* 0x000fc00000000000 */
[----:B------:R-:W-:-:S00]  /*00b0*/  NOP ;  /* 0x0000000000007918 */ /* 0x000fc00000000000 */
[----:B------:R-:W-:-:S00]  /*00c0*/  NOP ;  /* 0x0000000000007918 */ /* 0x000fc00000000000 */
[----:B------:R-:W-:-:S00]  /*00d0*/  NOP ;  /* 0x0000000000007918 */ /* 0x000fc00000000000 */
[----:B------:R-:W-:-:S00]  /*00e0*/  NOP ;  /* 0x0000000000007918 */ /* 0x000fc00000000000 */
[----:B------:R-:W-:-:S00]  /*00f0*/  NOP ;  /* 0x0000000000007918 */ /* 0x000fc00000000000 */
.L_x_1:


//--------------------- .nv.shared.reserved.0     --------------------------
	.section	.nv.shared.reserved.0,"aw",@nobits
	.weak		__nv_reservedSMEM_offset_0_alias
	.size		__nv_reservedSMEM_offset_0_alias, 0, 64
	.other		__nv_reservedSMEM_offset_0_alias,@"STO_CUDA_RESERVED_SHARED STV_DEFAULT"
__nv_reservedSMEM_offset_0_alias:
	.zero		0
	.zero		64


//--------------------- .nv.constant0._Z6assignPi --------------------------
	.section	.nv.constant0._Z6assignPi,"a",@progbits
	.sectionflags	@""
	.align	4
.nv.constant0._Z6assignPi:
	.zero		904


//--------------------- SYMBOLS --------------------------

	.type		.nv.reservedSmem.offset0,@object
	.size		.nv.reservedSmem.offset0,0x4
